	.headerflags	@"EF_CUDA_TEXMODE_UNIFIED EF_CUDA_64BIT_ADDRESS EF_CUDA_SM86 EF_CUDA_VIRTUAL_SM(EF_CUDA_SM86)"
	.elftype	@"ET_EXEC"


//--------------------- .nv.info                  --------------------------
	.section	.nv.info,"",@"SHT_CUDA_INFO"
	.align	4


	//----- nvinfo : EIATTR_REGCOUNT
	.align		4
        /*0000*/ 	.byte	0x04, 0x2f
        /*0002*/ 	.short	(.L_5 - .L_4)
	.align		4
.L_4:
        /*0004*/ 	.word	index@(triton_red_fused__to_copy_add_embedding_mean_mul_pow_rsqrt_0)
        /*0008*/ 	.word	0x00000018


	//----- nvinfo : EIATTR_MIN_STACK_SIZE
	.align		4
.L_5:
        /*000c*/ 	.byte	0x04, 0x12
        /*000e*/ 	.short	(.L_7 - .L_6)
	.align		4
.L_6:
        /*0010*/ 	.word	index@(triton_red_fused__to_copy_add_embedding_mean_mul_pow_rsqrt_0)
        /*0014*/ 	.word	0x00000000


	//----- nvinfo : EIATTR_FRAME_SIZE
	.align		4
.L_7:
        /*0018*/ 	.byte	0x04, 0x11
        /*001a*/ 	.short	(.L_9 - .L_8)
	.align		4
.L_8:
        /*001c*/ 	.word	index@(triton_red_fused__to_copy_add_embedding_mean_mul_pow_rsqrt_0)
        /*0020*/ 	.word	0x00000000


	//----- nvinfo : EIATTR_MIN_STACK_SIZE
	.align		4
.L_9:
        /*0024*/ 	.byte	0x04, 0x12
        /*0026*/ 	.short	(.L_11 - .L_10)
	.align		4
.L_10:
        /*0028*/ 	.word	index@(triton_red_fused__to_copy_add_embedding_mean_mul_pow_rsqrt_0)
        /*002c*/ 	.word	0x00000000
.L_11:


//--------------------- .nv.info.triton_red_fused__to_copy_add_embedding_mean_mul_pow_rsqrt_0 --------------------------
	.section	.nv.info.triton_red_fused__to_copy_add_embedding_mean_mul_pow_rsqrt_0,"",@"SHT_CUDA_INFO"
	.sectionflags	@""
	.align	4


	//----- nvinfo : EIATTR_CUDA_API_VERSION
	.align		4
        /*0000*/ 	.byte	0x04, 0x37
        /*0002*/ 	.short	(.L_13 - .L_12)
.L_12:
        /*0004*/ 	.word	0x0000007c


	//----- nvinfo : EIATTR_SW2861232_WAR
	.align		4
.L_13:
        /*0008*/ 	.byte	0x01, 0x35
	.zero		2


	//----- nvinfo : EIATTR_PARAM_CBANK
	.align		4
        /*000c*/ 	.byte	0x04, 0x0a
        /*000e*/ 	.short	(.L_15 - .L_14)
	.align		4
.L_14:
        /*0010*/ 	.word	index@(.nv.constant0.triton_red_fused__to_copy_add_embedding_mean_mul_pow_rsqrt_0)
        /*0014*/ 	.short	0x0160
        /*0016*/ 	.short	0x0030


	//----- nvinfo : EIATTR_CBANK_PARAM_SIZE
	.align		4
.L_15:
        /*0018*/ 	.byte	0x03, 0x19
        /*001a*/ 	.short	0x0030


	//----- nvinfo : EIATTR_KPARAM_INFO
	.align		4
        /*001c*/ 	.byte	0x04, 0x17
        /*001e*/ 	.short	(.L_17 - .L_16)
.L_16:
        /*0020*/ 	.word	0x00000000
        /*0024*/ 	.short	0x0006
        /*0026*/ 	.short	0x0028
        /*0028*/ 	.byte	0x00, 0xf4, 0x21, 0x00


	//----- nvinfo : EIATTR_KPARAM_INFO
	.align		4
.L_17:
        /*002c*/ 	.byte	0x04, 0x17
        /*002e*/ 	.short	(.L_19 - .L_18)
.L_18:
        /*0030*/ 	.word	0x00000000
        /*0034*/ 	.short	0x0005
        /*0036*/ 	.short	0x0024
        /*0038*/ 	.byte	0x00, 0xf0, 0x11, 0x00


	//----- nvinfo : EIATTR_KPARAM_INFO
	.align		4
.L_19:
        /*003c*/ 	.byte	0x04, 0x17
        /*003e*/ 	.short	(.L_21 - .L_20)
.L_20:
        /*0040*/ 	.word	0x00000000
        /*0044*/ 	.short	0x0004
        /*0046*/ 	.short	0x0020
        /*0048*/ 	.byte	0x00, 0xf0, 0x11, 0x00


	//----- nvinfo : EIATTR_KPARAM_INFO
	.align		4
.L_21:
        /*004c*/ 	.byte	0x04, 0x17
        /*004e*/ 	.short	(.L_23 - .L_22)
.L_22:
        /*0050*/ 	.word	0x00000000
        /*0054*/ 	.short	0x0003
        /*0056*/ 	.short	0x0018
        /*0058*/ 	.byte	0x00, 0xf4, 0x21, 0x00


	//----- nvinfo : EIATTR_KPARAM_INFO
	.align		4
.L_23:
        /*005c*/ 	.byte	0x04, 0x17
        /*005e*/ 	.short	(.L_25 - .L_24)
.L_24:
        /*0060*/ 	.word	0x00000000
        /*0064*/ 	.short	0x0002
        /*0066*/ 	.short	0x0010
        /*0068*/ 	.byte	0x00, 0xf4, 0x21, 0x00


	//----- nvinfo : EIATTR_KPARAM_INFO
	.align		4
.L_25:
        /*006c*/ 	.byte	0x04, 0x17
        /*006e*/ 	.short	(.L_27 - .L_26)
.L_26:
        /*0070*/ 	.word	0x00000000
        /*0074*/ 	.short	0x0001
        /*0076*/ 	.short	0x0008
        /*0078*/ 	.byte	0x00, 0xf4, 0x21, 0x00


	//----- nvinfo : EIATTR_KPARAM_INFO
	.align		4
.L_27:
        /*007c*/ 	.byte	0x04, 0x17
        /*007e*/ 	.short	(.L_29 - .L_28)
.L_28:
        /*0080*/ 	.word	0x00000000
        /*0084*/ 	.short	0x0000
        /*0086*/ 	.short	0x0000
        /*0088*/ 	.byte	0x00, 0xf4, 0x21, 0x00


	//----- nvinfo : EIATTR_MAXREG_COUNT
	.align		4
.L_29:
        /*008c*/ 	.byte	0x03, 0x1b
        /*008e*/ 	.short	0x00ff


	//----- nvinfo : EIATTR_EXTERNS
	.align		4
        /*0090*/ 	.byte	0x04, 0x0f
        /*0092*/ 	.short	(.L_31 - .L_30)


	//   ....[0]....
	.align		4
.L_30:
        /*0094*/ 	.word	index@(__assertfail)


	//----- nvinfo : EIATTR_COOP_GROUP_MASK_REGIDS
	.align		4
.L_31:
        /*0098*/ 	.byte	0x04, 0x29
        /*009a*/ 	.short	(.L_33 - .L_32)


	//   ....[0]....
.L_32:
        /*009c*/ 	.word	0xffffffff


	//----- nvinfo : EIATTR_COOP_GROUP_INSTR_OFFSETS
	.align		4
.L_33:
        /*00a0*/ 	.byte	0x04, 0x28
        /*00a2*/ 	.short	(.L_35 - .L_34)


	//   ....[0]....
.L_34:
        /*00a4*/ 	.word	0x00000720


	//----- nvinfo : EIATTR_SYSCALL_OFFSETS
	.align		4
.L_35:
        /*00a8*/ 	.byte	0x04, 0x46
        /*00aa*/ 	.short	(.L_37 - .L_36)


	//   ....[0]....
.L_36:
        /*00ac*/ 	.word	0x00000c10


	//----- nvinfo : EIATTR_EXIT_INSTR_OFFSETS
	.align		4
.L_37:
        /*00b0*/ 	.byte	0x04, 0x1c
        /*00b2*/ 	.short	(.L_39 - .L_38)


	//   ....[0]....
.L_38:
        /*00b4*/ 	.word	0x00000ae0


	//----- nvinfo : EIATTR_REQNTID
	.align		4
.L_39:
        /*00b8*/ 	.byte	0x04, 0x10
        /*00ba*/ 	.short	(.L_41 - .L_40)
.L_40:
        /*00bc*/ 	.word	0x00000080
        /*00c0*/ 	.word	0x00000001
        /*00c4*/ 	.word	0x00000001


	//----- nvinfo : EIATTR_CRS_STACK_SIZE
	.align		4
.L_41:
        /*00c8*/ 	.byte	0x04, 0x1e
        /*00ca*/ 	.short	(.L_43 - .L_42)
.L_42:
        /*00cc*/ 	.word	0x00000000
.L_43:


//--------------------- .nv.callgraph             --------------------------
	.section	.nv.callgraph,"",@"SHT_CUDA_CALLGRAPH"
	.align	4
	.sectionentsize	8
	.align		4
        /*0000*/ 	.word	0x00000000
	.align		4
        /*0004*/ 	.word	0xffffffff
	.align		4
        /*0008*/ 	.word	index@(triton_red_fused__to_copy_add_embedding_mean_mul_pow_rsqrt_0)
	.align		4
        /*000c*/ 	.word	index@(__assertfail)
	.align		4
        /*0010*/ 	.word	0x00000000
	.align		4
        /*0014*/ 	.word	0xfffffffe
	.align		4
        /*0018*/ 	.word	0x00000000
	.align		4
        /*001c*/ 	.word	0xfffffffd
	.align		4
        /*0020*/ 	.word	0x00000000
	.align		4
        /*0024*/ 	.word	0xfffffffc


//--------------------- .nv.rel.action            --------------------------
	.section	.nv.rel.action,"",@"SHT_CUDA_RELOCINFO"
	.align	8
	.sectionentsize	8
        /*0000*/ 	.byte	0x73, 0x00, 0x00, 0x00, 0x00, 0x00, 0x00, 0x00, 0x00, 0x00, 0x00, 0x11, 0x25, 0x00, 0x05, 0x36


//--------------------- .nv.constant4             --------------------------
	.section	.nv.constant4,"a",@progbits
	.align	8
	.align		8
.nv.constant4:
        /*0000*/ 	.dword	__assertfail
	.align		8
        /*0008*/ 	.dword	assertFunc_0
	.align		8
        /*0010*/ 	.dword	assertFile_0
	.align		8
        /*0018*/ 	.dword	assertMessage_0
	.align		8
        /*0020*/ 	.dword	_$_str


//--------------------- .nv.constant0.triton_red_fused__to_copy_add_embedding_mean_mul_pow_rsqrt_0 --------------------------
	.section	.nv.constant0.triton_red_fused__to_copy_add_embedding_mean_mul_pow_rsqrt_0,"a",@progbits
	.sectionflags	@""
	.align	4
.nv.constant0.triton_red_fused__to_copy_add_embedding_mean_mul_pow_rsqrt_0:
	.zero		400


//--------------------- .text.triton_red_fused__to_copy_add_embedding_mean_mul_pow_rsqrt_0 --------------------------
	.section	.text.triton_red_fused__to_copy_add_embedding_mean_mul_pow_rsqrt_0,"ax",@progbits
	.sectionflags	@"SHF_BARRIERS=1"
	.sectioninfo	@"SHI_REGISTERS=24"
	.align	128
        .global         triton_red_fused__to_copy_add_embedding_mean_mul_pow_rsqrt_0
        .type           triton_red_fused__to_copy_add_embedding_mean_mul_pow_rsqrt_0,@function
        .size           triton_red_fused__to_copy_add_embedding_mean_mul_pow_rsqrt_0,(.L_x_4 - triton_red_fused__to_copy_add_embedding_mean_mul_pow_rsqrt_0)
        .other          triton_red_fused__to_copy_add_embedding_mean_mul_pow_rsqrt_0,@"STO_CUDA_ENTRY STV_DEFAULT"
triton_red_fused__to_copy_add_embedding_mean_mul_pow_rsqrt_0:
.text.triton_red_fused__to_copy_add_embedding_mean_mul_pow_rsqrt_0:
[----:B------:R-:W-:Y:S02]  /*0000*/  IMAD.MOV.U32 R1, RZ, RZ, c[0x0][0x28] ;  /* 0x00000a00ff017624 */ /* 0x000fe400078e00ff */
[----:B------:R-:W0:Y:S01]  /*0010*/  S2R R0, SR_TID.X ;  /* 0x0000000000007919 */ /* 0x000e220000002100 */
[----:B------:R-:W1:Y:S01]  /*0020*/  S2UR UR4, SR_CTAID.X ;  /* 0x00000000000479c3 */ /* 0x000e620000002500 */
[----:B------:R-:W-:Y:S01]  /*0030*/  IMAD.MOV.U32 R15, RZ, RZ, 0x8 ;  /* 0x00000008ff0f7424 */ /* 0x000fe200078e00ff */
[----:B------:R-:W-:Y:S01]  /*0040*/  CS2R R12, SRZ ;  /* 0x00000000000c7805 */ /* 0x000fe2000001ff00 */
[----:B------:R-:W-:Y:S01]  /*0050*/  ULDC.64 UR6, c[0x0][0x118] ;  /* 0x0000460000067ab9 */ /* 0x000fe20000000a00 */
[----:B0-----:R-:W-:Y:S01]  /*0060*/  SHF.R.U32.HI R2, RZ, 0x3, R0 ;  /* 0x00000003ff027819 */ /* 0x001fe20000011600 */
[----:B-1----:R-:W-:-:S03]  /*0070*/  USHF.L.U32 UR5, UR4, 0x6, URZ ;  /* 0x0000000604057899 */ /* 0x002fc6000800063f */
[----:B------:R-:W-:-:S04]  /*0080*/  SGXT.U32 R2, R2, 0x4 ;  /* 0x000000040202781a */ /* 0x000fc80000000000 */
[----:B------:R-:W-:-:S04]  /*0090*/  LOP3.LUT R2, R2, UR5, RZ, 0xfc, !PT ;  /* 0x0000000502027c12 */ /* 0x000fc8000f8efcff */
[C---:B------:R-:W-:Y:S01]  /*00a0*/  ISETP.GE.AND P3, PT, R2.reuse, 0x200, PT ;  /* 0x000002000200780c */ /* 0x040fe20003f66270 */
[C---:B------:R-:W-:Y:S01]  /*00b0*/  IMAD.WIDE R16, R2.reuse, R15, c[0x0][0x160] ;  /* 0x0000580002107625 */ /* 0x040fe200078e020f */
[----:B------:R-:W-:-:S04]  /*00c0*/  LOP3.LUT R3, R2, 0x10, RZ, 0xfc, !PT ;  /* 0x0000001002037812 */ /* 0x000fc800078efcff */
[----:B------:R-:W-:-:S07]  /*00d0*/  ISETP.GE.AND P0, PT, R3, 0x200, PT ;  /* 0x000002000300780c */ /* 0x000fce0003f06270 */
[----:B------:R-:W2:Y:S01]  /*00e0*/  @!P3 LDG.E.EL.64 R12, [R16.64] ;  /* 0x00000006100cb981 */ /* 0x000ea2000c2e1b00 */
[C---:B------:R-:W-:Y:S01]  /*00f0*/  LOP3.LUT R3, R2.reuse, 0x20, RZ, 0xfc, !PT ;  /* 0x0000002002037812 */ /* 0x040fe200078efcff */
[----:B------:R-:W-:Y:S01]  /*0100*/  CS2R R10, SRZ ;  /* 0x00000000000a7805 */ /* 0x000fe2000001ff00 */
[----:B------:R-:W-:Y:S02]  /*0110*/  LOP3.LUT R2, R2, 0x30, RZ, 0xfc, !PT ;  /* 0x0000003002027812 */ /* 0x000fe400078efcff */
[----:B------:R-:W-:-:S03]  /*0120*/  ISETP.GE.AND P2, PT, R3, 0x200, PT ;  /* 0x000002000300780c */ /* 0x000fc60003f46270 */
[----:B------:R-:W3:Y:S01]  /*0130*/  @!P0 LDG.E.EL.64 R10, [R16.64+0x80] ;  /* 0x00008006100a8981 */ /* 0x000ee2000c2e1b00 */
[----:B------:R-:W-:Y:S01]  /*0140*/  CS2R R8, SRZ ;  /* 0x0000000000087805 */ /* 0x000fe2000001ff00 */
[----:B------:R-:W-:Y:S01]  /*0150*/  ISETP.GE.AND P1, PT, R2, 0x200, PT ;  /* 0x000002000200780c */ /* 0x000fe20003f26270 */
[----:B------:R-:W-:-:S07]  /*0160*/  CS2R R6, SRZ ;  /* 0x0000000000067805 */ /* 0x000fce000001ff00 */
[----:B------:R-:W4:Y:S05]  /*0170*/  @!P2 LDG.E.EL.64 R8, [R16.64+0x100] ;  /* 0x000100061008a981 */ /* 0x000f2a000c2e1b00 */
[----:B------:R-:W4:Y:S01]  /*0180*/  @!P1 LDG.E.EL.64 R6, [R16.64+0x180] ;  /* 0x0001800610069981 */ /* 0x000f22000c2e1b00 */
[----:B------:R-:W-:Y:S01]  /*0190*/  SHF.R.U32.HI R2, RZ, 0x1, R0 ;  /* 0x00000001ff027819 */ /* 0x000fe20000011600 */
[----:B------:R-:W-:-:S03]  /*01a0*/  CS2R R4, SRZ ;  /* 0x0000000000047805 */ /* 0x000fc6000001ff00 */
[----:B------:R-:W-:-:S04]  /*01b0*/  SGXT.U32 R2, R2, 0x6 ;  /* 0x000000060202781a */ /* 0x000fc80000000000 */
[----:B------:R-:W-:-:S04]  /*01c0*/  LOP3.LUT R14, R2, UR5, RZ, 0xfc, !PT ;  /* 0x00000005020e7c12 */ /* 0x000fc8000f8efcff */
[C---:B------:R-:W-:Y:S01]  /*01d0*/  ISETP.GE.AND P5, PT, R14.reuse, 0x200, PT ;  /* 0x000002000e00780c */ /* 0x040fe20003fa6270 */
[----:B------:R-:W-:-:S12]  /*01e0*/  IMAD.WIDE R14, R14, R15, c[0x0][0x160] ;  /* 0x000058000e0e7625 */ /* 0x000fd800078e020f */
[----:B------:R0:W5:Y:S01]  /*01f0*/  @!P5 LDG.E.EL.64 R4, [R14.64] ;  /* 0x000000060e04d981 */ /* 0x000162000c2e1b00 */
[----:B--2---:R-:W-:Y:S02]  /*0200*/  IADD3 R3, P6, R12, 0x7d80, RZ ;  /* 0x00007d800c037810 */ /* 0x004fe40007fde0ff */
[----:B------:R-:W-:-:S03]  /*0210*/  ISETP.GE.AND P4, PT, R13, RZ, PT ;  /* 0x000000ff0d00720c */ /* 0x000fc60003f86270 */
[----:B------:R-:W-:Y:S01]  /*0220*/  IMAD.X R19, RZ, RZ, R13, P6 ;  /* 0x000000ffff137224 */ /* 0x000fe200030e060d */
[----:B------:R-:W-:-:S04]  /*0230*/  SEL R3, R3, R12, !P4 ;  /* 0x0000000c03037207 */ /* 0x000fc80006000000 */
[----:B------:R-:W-:Y:S02]  /*0240*/  SEL R12, R19, R13, !P4 ;  /* 0x0000000d130c7207 */ /* 0x000fe40006000000 */
[----:B------:R-:W-:Y:S02]  /*0250*/  ISETP.GT.U32.AND P4, PT, R3, 0x7d7f, PT ;  /* 0x00007d7f0300780c */ /* 0x000fe40003f84070 */
[----:B---3--:R-:W-:Y:S02]  /*0260*/  IADD3 R3, P6, R10, 0x7d80, RZ ;  /* 0x00007d800a037810 */ /* 0x008fe40007fde0ff */
[----:B------:R-:W-:Y:S02]  /*0270*/  ISETP.GT.U32.AND.EX P3, PT, R12, RZ, !P3, P4 ;  /* 0x000000ff0c00720c */ /* 0x000fe40005f64140 */
[----:B------:R-:W-:Y:S01]  /*0280*/  ISETP.GE.AND P4, PT, R11, RZ, PT ;  /* 0x000000ff0b00720c */ /* 0x000fe20003f86270 */
[----:B------:R-:W-:-:S03]  /*0290*/  IMAD.X R13, RZ, RZ, R11, P6 ;  /* 0x000000ffff0d7224 */ /* 0x000fc600030e060b */
[----:B------:R-:W-:Y:S02]  /*02a0*/  SEL R3, R3, R10, !P4 ;  /* 0x0000000a03037207 */ /* 0x000fe40006000000 */
[----:B------:R-:W-:Y:S02]  /*02b0*/  SEL R10, R13, R11, !P4 ;  /* 0x0000000b0d0a7207 */ /* 0x000fe40006000000 */
[----:B------:R-:W-:Y:S02]  /*02c0*/  ISETP.GT.U32.AND P6, PT, R3, 0x7d7f, PT ;  /* 0x00007d7f0300780c */ /* 0x000fe40003fc4070 */
[----:B----4-:R-:W-:Y:S02]  /*02d0*/  IADD3 R3, P4, R8, 0x7d80, RZ ;  /* 0x00007d8008037810 */ /* 0x010fe40007f9e0ff */
[----:B------:R-:W-:Y:S02]  /*02e0*/  ISETP.GT.U32.AND.EX P0, PT, R10, RZ, !P0, P6 ;  /* 0x000000ff0a00720c */ /* 0x000fe40004704160 */
[----:B------:R-:W-:Y:S01]  /*02f0*/  ISETP.GE.AND P6, PT, R9, RZ, PT ;  /* 0x000000ff0900720c */ /* 0x000fe20003fc6270 */
[----:B------:R-:W-:Y:S01]  /*0300*/  IMAD.X R11, RZ, RZ, R9, P4 ;  /* 0x000000ffff0b7224 */ /* 0x000fe200020e0609 */
[----:B------:R-:W-:-:S02]  /*0310*/  IADD3 R13, P4, R6, 0x7d80, RZ ;  /* 0x00007d80060d7810 */ /* 0x000fc40007f9e0ff */
[----:B------:R-:W-:Y:S02]  /*0320*/  SEL R3, R3, R8, !P6 ;  /* 0x0000000803037207 */ /* 0x000fe40007000000 */
[----:B------:R-:W-:Y:S01]  /*0330*/  SEL R8, R11, R9, !P6 ;  /* 0x000000090b087207 */ /* 0x000fe20007000000 */
[----:B------:R-:W-:Y:S01]  /*0340*/  IMAD.X R9, RZ, RZ, R7, P4 ;  /* 0x000000ffff097224 */ /* 0x000fe200020e0607 */
[----:B------:R-:W-:Y:S02]  /*0350*/  ISETP.GE.AND P6, PT, R7, RZ, PT ;  /* 0x000000ff0700720c */ /* 0x000fe40003fc6270 */
[----:B------:R-:W-:Y:S02]  /*0360*/  ISETP.GT.U32.AND P4, PT, R3, 0x7d7f, PT ;  /* 0x00007d7f0300780c */ /* 0x000fe40003f84070 */
[----:B------:R-:W-:Y:S02]  /*0370*/  SEL R6, R13, R6, !P6 ;  /* 0x000000060d067207 */ /* 0x000fe40007000000 */
[----:B------:R-:W-:-:S02]  /*0380*/  SEL R3, RZ, 0x1, !P3 ;  /* 0x00000001ff037807 */ /* 0x000fc40005800000 */
[----:B------:R-:W-:Y:S02]  /*0390*/  ISETP.GT.U32.AND P3, PT, R6, 0x7d7f, PT ;  /* 0x00007d7f0600780c */ /* 0x000fe40003f64070 */
[----:B------:R-:W-:Y:S02]  /*03a0*/  SEL R7, R9, R7, !P6 ;  /* 0x0000000709077207 */ /* 0x000fe40007000000 */
[----:B------:R-:W-:Y:S02]  /*03b0*/  SEL R6, RZ, 0x1fffe, !P0 ;  /* 0x0001fffeff067807 */ /* 0x000fe40004000000 */
[----:B------:R-:W-:Y:S02]  /*03c0*/  ISETP.GT.U32.AND.EX P1, PT, R7, RZ, !P1, P3 ;  /* 0x000000ff0700720c */ /* 0x000fe40004f24130 */
[----:B------:R-:W-:Y:S01]  /*03d0*/  ISETP.GT.U32.AND.EX P4, PT, R8, RZ, !P2, P4 ;  /* 0x000000ff0800720c */ /* 0x000fe20005784140 */
[----:B------:R-:W-:Y:S01]  /*03e0*/  IMAD.IADD R7, R3, 0x1, R6 ;  /* 0x0000000103077824 */ /* 0x000fe200078e0206 */
[----:B------:R-:W-:-:S02]  /*03f0*/  SEL R6, RZ, 0x7fff8, !P1 ;  /* 0x0007fff8ff067807 */ /* 0x000fc40004800000 */
[----:B------:R-:W-:Y:S02]  /*0400*/  SEL R3, RZ, 0x4, !P4 ;  /* 0x00000004ff037807 */ /* 0x000fe40006000000 */
[----:B------:R-:W-:-:S04]  /*0410*/  LOP3.LUT R7, R7, 0x3, RZ, 0xc0, !PT ;  /* 0x0000000307077812 */ /* 0x000fc800078ec0ff */
[----:B------:R-:W-:-:S04]  /*0420*/  IADD3 R3, R7, R6, R3 ;  /* 0x0000000607037210 */ /* 0x000fc80007ffe003 */
[----:B------:R-:W-:-:S13]  /*0430*/  LOP3.LUT P0, RZ, R3, 0xf, RZ, 0xc0, !PT ;  /* 0x0000000f03ff7812 */ /* 0x000fda000780c0ff */
[----:B------:R-:W-:Y:S05]  /*0440*/  @P0 BRA `(.L_x_0) ;  /* 0x000006a000000947 */ /* 0x000fea0003800000 */
[C---:B0----5:R-:W-:Y:S01]  /*0450*/  IMAD.SHL.U32 R6, R4.reuse, 0x1000, RZ ;  /* 0x0000100004067824 */ /* 0x061fe200078e00ff */
[----:B------:R-:W-:Y:S01]  /*0460*/  SHF.L.U64.HI R7, R4, 0xc, R5 ;  /* 0x0000000c04077819 */ /* 0x000fe20000010205 */
[----:B------:R-:W-:Y:S01]  /*0470*/  IMAD.SHL.U32 R4, R0, 0x4, RZ ;  /* 0x0000000400047824 */ /* 0x000fe200078e00ff */
[----:B------:R-:W-:Y:S01]  /*0480*/  ISETP.GE.AND P0, PT, R5, RZ, PT ;  /* 0x000000ff0500720c */ /* 0x000fe20003f06270 */
[----:B------:R-:W-:Y:S01]  /*0490*/  IMAD.MOV.U32 R16, RZ, RZ, -0x8 ;  /* 0xfffffff8ff107424 */ /* 0x000fe200078e00ff */
[----:B------:R-:W-:Y:S01]  /*04a0*/  IADD3 R3, P1, R6, 0x7d80000, RZ ;  /* 0x07d8000006037810 */ /* 0x000fe20007f3e0ff */
[----:B------:R-:W-:Y:S01]  /*04b0*/  IMAD.MOV.U32 R17, RZ, RZ, -0x1 ;  /* 0xffffffffff117424 */ /* 0x000fe200078e00ff */
[----:B------:R-:W-:Y:S02]  /*04c0*/  CS2R R8, SRZ ;  /* 0x0000000000087805 */ /* 0x000fe4000001ff00 */
[----:B------:R-:W-:Y:S01]  /*04d0*/  SEL R3, R3, R6, !P0 ;  /* 0x0000000603037207 */ /* 0x000fe20004000000 */
[----:B------:R-:W-:-:S03]  /*04e0*/  IMAD.X R10, RZ, RZ, R7, P1 ;  /* 0x000000ffff0a7224 */ /* 0x000fc600008e0607 */
[----:B------:R-:W-:Y:S02]  /*04f0*/  LOP3.LUT R19, R3, 0x4, R4, 0xf8, !PT ;  /* 0x0000000403137812 */ /* 0x000fe400078ef804 */
[----:B------:R-:W-:Y:S02]  /*0500*/  SEL R10, R10, R7, !P0 ;  /* 0x000000070a0a7207 */ /* 0x000fe40004000000 */
[----:B------:R-:W-:Y:S02]  /*0510*/  CS2R R6, SRZ ;  /* 0x0000000000067805 */ /* 0x000fe4000001ff00 */
.L_x_1:
[----:B------:R-:W-:Y:S01]  /*0520*/  WARPSYNC 0xffffffff ;  /* 0xffffffff00007948 */ /* 0x000fe20003800000 */
[----:B------:R-:W-:Y:S01]  /*0530*/  BAR.SYNC.DEFER_BLOCKING 0x0 ;  /* 0x0000000000007b1d */ /* 0x000fe20000010000 */
[----:B------:R-:W-:Y:S01]  /*0540*/  IADD3 R16, P0, R16, 0x8, RZ ;  /* 0x0000000810107810 */ /* 0x000fe20007f1e0ff */
[----:B------:R-:W-:-:S03]  /*0550*/  CS2R R12, SRZ ;  /* 0x00000000000c7805 */ /* 0x000fc6000001ff00 */
[----:B------:R-:W-:Y:S01]  /*0560*/  LOP3.LUT R5, R16, R19, RZ, 0xfc, !PT ;  /* 0x0000001310057212 */ /* 0x000fe200078efcff */
[----:B------:R-:W-:-:S03]  /*0570*/  IMAD.X R17, RZ, RZ, R17, P0 ;  /* 0x000000ffff117224 */ /* 0x000fc600000e0611 */
[----:B------:R-:W-:Y:S02]  /*0580*/  LEA R4, P0, R5, c[0x0][0x168], 0x1 ;  /* 0x00005a0005047a11 */ /* 0x000fe400078008ff */
[----:B------:R-:W-:-:S04]  /*0590*/  LOP3.LUT R14, R17, R10, RZ, 0xfc, !PT ;  /* 0x0000000a110e7212 */ /* 0x000fc800078efcff */
[----:B------:R-:W-:-:S05]  /*05a0*/  LEA.HI.X R5, R5, c[0x0][0x16c], R14, 0x1, P0 ;  /* 0x00005b0005057a11 */ /* 0x000fca00000f0c0e */
[----:B------:R-:W2:Y:S01]  /*05b0*/  @!P5 LDG.E.EL.64 R12, [R4.64] ;  /* 0x00000006040cd981 */ /* 0x000ea2000c2e1b00 */
[----:B------:R-:W-:-:S04]  /*05c0*/  ISETP.GE.U32.AND P0, PT, R16, 0xff8, PT ;  /* 0x00000ff81000780c */ /* 0x000fc80003f06070 */
[----:B------:R-:W-:Y:S02]  /*05d0*/  ISETP.GE.U32.AND.EX P0, PT, R17, RZ, PT, P0 ;  /* 0x000000ff1100720c */ /* 0x000fe40003f06100 */
[C---:B--2---:R-:W-:Y:S01]  /*05e0*/  PRMT R11, R12.reuse, 0x7632, R11 ;  /* 0x000076320c0b7816 */ /* 0x044fe2000000000b */
[----:B------:R-:W-:Y:S01]  /*05f0*/  IMAD.U32 R15, R12, 0x10000, RZ ;  /* 0x000100000c0f7824 */ /* 0x000fe200078e00ff */
[C---:B------:R-:W-:Y:S01]  /*0600*/  PRMT R12, R13.reuse, 0x7632, R12 ;  /* 0x000076320d0c7816 */ /* 0x040fe2000000000c */
[----:B------:R-:W-:Y:S02]  /*0610*/  IMAD.U32 R13, R13, 0x10000, RZ ;  /* 0x000100000d0d7824 */ /* 0x000fe400078e00ff */
[----:B------:R-:W-:Y:S01]  /*0620*/  IMAD.U32 R4, R11, 0x10000, RZ ;  /* 0x000100000b047824 */ /* 0x000fe200078e00ff */
[----:B------:R-:W-:Y:S01]  /*0630*/  @!P5 FFMA R6, R15, R15, R6 ;  /* 0x0000000f0f06d223 */ /* 0x000fe20000000006 */
[----:B------:R-:W-:Y:S01]  /*0640*/  IMAD.U32 R12, R12, 0x10000, RZ ;  /* 0x000100000c0c7824 */ /* 0x000fe200078e00ff */
[----:B------:R-:W-:Y:S01]  /*0650*/  @!P5 FFMA R8, R13, R13, R8 ;  /* 0x0000000d0d08d223 */ /* 0x000fe20000000008 */
[----:B------:R-:W-:-:S02]  /*0660*/  @!P5 FFMA R7, R4, R4, R7 ;  /* 0x000000040407d223 */ /* 0x000fc40000000007 */
[----:B------:R-:W-:Y:S01]  /*0670*/  @!P5 FFMA R9, R12, R12, R9 ;  /* 0x0000000c0c09d223 */ /* 0x000fe20000000009 */
[----:B------:R-:W-:Y:S05]  /*0680*/  @!P0 BRA `(.L_x_1) ;  /* 0xfffffe9000008947 */ /* 0x000fea000383ffff */
[----:B------:R-:W-:Y:S01]  /*0690*/  FADD R7, R6, R7 ;  /* 0x0000000706077221 */ /* 0x000fe20000000000 */
[----:B------:R-:W-:Y:S01]  /*06a0*/  USHF.L.U32 UR4, UR4, 0x12, URZ ;  /* 0x0000001204047899 */ /* 0x000fe2000800063f */
[----:B------:R-:W-:Y:S01]  /*06b0*/  IMAD.SHL.U32 R2, R2, 0x1000, RZ ;  /* 0x0000100002027824 */ /* 0x000fe200078e00ff */
[----:B------:R-:W-:Y:S01]  /*06c0*/  LOP3.LUT R4, R0, 0x1, RZ, 0xc0, !PT ;  /* 0x0000000100047812 */ /* 0x000fe200078ec0ff */
[----:B------:R-:W-:-:S03]  /*06d0*/  FADD R8, R8, R7 ;  /* 0x0000000708087221 */ /* 0x000fc60000000000 */
[----:B------:R-:W-:Y:S01]  /*06e0*/  LOP3.LUT R2, R2, UR4, RZ, 0xfc, !PT ;  /* 0x0000000402027c12 */ /* 0x000fe2000f8efcff */
[----:B------:R-:W-:Y:S01]  /*06f0*/  FADD R8, R9, R8 ;  /* 0x0000000809087221 */ /* 0x000fe20000000000 */
[----:B------:R-:W-:-:S03]  /*0700*/  IMAD.MOV.U32 R9, RZ, RZ, 0x39800000 ;  /* 0x39800000ff097424 */ /* 0x000fc600078e00ff */
[----:B------:R-:W-:Y:S01]  /*0710*/  IMAD.WIDE R6, R2, 0x2, RZ ;  /* 0x0000000202067825 */ /* 0x000fe200078e02ff */
[----:B------:R-:W0:Y:S02]  /*0720*/  SHFL.BFLY PT, R5, R8, 0x1, 0x1f ;  /* 0x0c201f0008057f89 */ /* 0x000e2400000e0000 */
[----:B0-----:R-:W-:Y:S01]  /*0730*/  FADD R0, R8, R5 ;  /* 0x0000000508007221 */ /* 0x001fe20000000000 */
[----:B------:R-:W-:-:S03]  /*0740*/  IMAD.WIDE.U32 R4, R4, 0x8, RZ ;  /* 0x0000000804047825 */ /* 0x000fc600078e00ff */
[----:B------:R-:W-:Y:S02]  /*0750*/  FFMA R0, R0, R9, 9.9999999747524270788e-07 ;  /* 0x358637bd00007423 */ /* 0x000fe40000000009 */
[----:B------:R-:W-:Y:S02]  /*0760*/  LEA R2, P1, R3, R4, 0x1 ;  /* 0x0000000403027211 */ /* 0x000fe400078208ff */
[C---:B------:R-:W-:Y:S02]  /*0770*/  LOP3.LUT R8, R4.reuse, R6, RZ, 0xfc, !PT ;  /* 0x0000000604087212 */ /* 0x040fe400078efcff */
[----:B------:R-:W0:Y:S01]  /*0780*/  MUFU.RSQ R0, R0 ;  /* 0x0000000000007308 */ /* 0x000e220000001400 */
[----:B------:R-:W-:Y:S02]  /*0790*/  IADD3 R4, P3, R4, c[0x0][0x170], RZ ;  /* 0x00005c0004047a10 */ /* 0x000fe40007f7e0ff */
[----:B------:R-:W-:Y:S01]  /*07a0*/  LOP3.LUT R13, R5, R7, RZ, 0xfc, !PT ;  /* 0x00000007050d7212 */ /* 0x000fe200078efcff */
[----:B------:R-:W-:Y:S01]  /*07b0*/  IMAD.MOV.U32 R7, RZ, RZ, -0x8 ;  /* 0xfffffff8ff077424 */ /* 0x000fe200078e00ff */
[----:B------:R-:W-:-:S02]  /*07c0*/  IADD3 R6, P2, R2, c[0x0][0x168], RZ ;  /* 0x00005a0002067a10 */ /* 0x000fc40007f5e0ff */
[----:B------:R-:W-:Y:S02]  /*07d0*/  IADD3 R8, P0, R8, c[0x0][0x178], RZ ;  /* 0x00005e0008087a10 */ /* 0x000fe40007f1e0ff */
[----:B------:R-:W-:Y:S02]  /*07e0*/  LEA.HI.X R3, R3, R5, R10, 0x1, P1 ;  /* 0x0000000503037211 */ /* 0x000fe400008f0c0a */
[----:B------:R-:W-:Y:S01]  /*07f0*/  IADD3.X R9, R5, c[0x0][0x174], RZ, P3, !PT ;  /* 0x00005d0005097a10 */ /* 0x000fe20001ffe4ff */
[----:B------:R-:W-:Y:S01]  /*0800*/  IMAD.MOV.U32 R5, RZ, RZ, -0x1 ;  /* 0xffffffffff057424 */ /* 0x000fe200078e00ff */
[----:B------:R-:W-:Y:S02]  /*0810*/  IADD3.X R11, R3, c[0x0][0x16c], RZ, P2, !PT ;  /* 0x00005b00030b7a10 */ /* 0x000fe400017fe4ff */
[----:B------:R-:W-:Y:S02]  /*0820*/  IADD3.X R13, R13, c[0x0][0x17c], RZ, P0, !PT ;  /* 0x00005f000d0d7a10 */ /* 0x000fe400007fe4ff */
.L_x_2:
[----:B------:R-:W-:Y:S01]  /*0830*/  IMAD.MOV.U32 R14, RZ, RZ, R4 ;  /* 0x000000ffff0e7224 */ /* 0x000fe200078e0004 */
[----:B0-----:R-:W-:Y:S01]  /*0840*/  CS2R R2, SRZ ;  /* 0x0000000000027805 */ /* 0x001fe2000001ff00 */
[----:B------:R-:W-:-:S05]  /*0850*/  IMAD.MOV.U32 R15, RZ, RZ, R9 ;  /* 0x000000ffff0f7224 */ /* 0x000fca00078e0009 */
[----:B------:R-:W2:Y:S01]  /*0860*/  LDG.E.EL.64 R16, [R14.64] ;  /* 0x000000060e107981 */ /* 0x000ea2000c2e1b00 */
[----:B------:R-:W-:-:S03]  /*0870*/  @!P5 IMAD.MOV.U32 R10, RZ, RZ, R6 ;  /* 0x000000ffff0ad224 */ /* 0x000fc600078e0006 */
[----:B------:R-:W-:Y:S06]  /*0880*/  BAR.SYNC.DEFER_BLOCKING 0x0 ;  /* 0x0000000000007b1d */ /* 0x000fec0000010000 */
[----:B------:R1:W3:Y:S01]  /*0890*/  @!P5 LDG.E.EF.64 R2, [R10.64] ;  /* 0x000000060a02d981 */ /* 0x0002e2000c0e1b00 */
[----:B------:R-:W-:Y:S02]  /*08a0*/  IADD3 R7, P0, R7, 0x8, RZ ;  /* 0x0000000807077810 */ /* 0x000fe40007f1e0ff */
[----:B------:R-:W-:Y:S02]  /*08b0*/  IADD3 R6, P2, R6, 0x10, RZ ;  /* 0x0000001006067810 */ /* 0x000fe40007f5e0ff */
[----:B------:R-:W-:Y:S01]  /*08c0*/  IADD3 R4, P3, R4, 0x10, RZ ;  /* 0x0000001004047810 */ /* 0x000fe20007f7e0ff */
[----:B------:R-:W-:Y:S01]  /*08d0*/  IMAD.X R5, RZ, RZ, R5, P0 ;  /* 0x000000ffff057224 */ /* 0x000fe200000e0605 */
[----:B------:R-:W-:Y:S01]  /*08e0*/  ISETP.GE.U32.AND P0, PT, R7, 0xff8, PT ;  /* 0x00000ff80700780c */ /* 0x000fe20003f06070 */
[----:B-1----:R-:W-:-:S03]  /*08f0*/  IMAD.X R11, RZ, RZ, R11, P2 ;  /* 0x000000ffff0b7224 */ /* 0x002fc600010e060b */
[----:B------:R-:W-:Y:S01]  /*0900*/  ISETP.GE.U32.AND.EX P0, PT, R5, RZ, PT, P0 ;  /* 0x000000ff0500720c */ /* 0x000fe20003f06100 */
[----:B------:R-:W-:Y:S01]  /*0910*/  IMAD.X R9, RZ, RZ, R9, P3 ;  /* 0x000000ffff097224 */ /* 0x000fe200018e0609 */
[C---:B--2---:R-:W-:Y:S01]  /*0920*/  PRMT R18, R17.reuse, 0x7632, R18 ;  /* 0x0000763211127816 */ /* 0x044fe20000000012 */
[----:B------:R-:W-:Y:S01]  /*0930*/  IMAD.U32 R20, R17, 0x10000, RZ ;  /* 0x0001000011147824 */ /* 0x000fe200078e00ff */
[C---:B------:R-:W-:Y:S01]  /*0940*/  PRMT R12, R16.reuse, 0x7632, R12 ;  /* 0x00007632100c7816 */ /* 0x040fe2000000000c */
[----:B------:R-:W-:Y:S02]  /*0950*/  IMAD.U32 R16, R16, 0x10000, RZ ;  /* 0x0001000010107824 */ /* 0x000fe400078e00ff */
[----:B------:R-:W-:Y:S02]  /*0960*/  IMAD.U32 R18, R18, 0x10000, RZ ;  /* 0x0001000012127824 */ /* 0x000fe400078e00ff */
[----:B------:R-:W-:Y:S01]  /*0970*/  IMAD.U32 R12, R12, 0x10000, RZ ;  /* 0x000100000c0c7824 */ /* 0x000fe200078e00ff */
[C---:B---3--:R-:W-:Y:S01]  /*0980*/  PRMT R17, R2.reuse, 0x7632, R17 ;  /* 0x0000763202117816 */ /* 0x048fe20000000011 */
[----:B------:R-:W-:Y:S01]  /*0990*/  IMAD.U32 R19, R2, 0x10000, RZ ;  /* 0x0001000002137824 */ /* 0x000fe200078e00ff */
[C---:B------:R-:W-:Y:S01]  /*09a0*/  PRMT R2, R3.reuse, 0x7632, R2 ;  /* 0x0000763203027816 */ /* 0x040fe20000000002 */
[----:B------:R-:W-:-:S02]  /*09b0*/  IMAD.U32 R3, R3, 0x10000, RZ ;  /* 0x0001000003037824 */ /* 0x000fc400078e00ff */
[----:B------:R-:W-:Y:S01]  /*09c0*/  IMAD.U32 R17, R17, 0x10000, RZ ;  /* 0x0001000011117824 */ /* 0x000fe200078e00ff */
[----:B0-----:R-:W-:Y:S01]  /*09d0*/  FMUL R19, R0, R19 ;  /* 0x0000001300137220 */ /* 0x001fe20000400000 */
[----:B------:R-:W-:Y:S01]  /*09e0*/  IMAD.U32 R15, R2, 0x10000, RZ ;  /* 0x00010000020f7824 */ /* 0x000fe200078e00ff */
[C---:B------:R-:W-:Y:S01]  /*09f0*/  FMUL R3, R0.reuse, R3 ;  /* 0x0000000300037220 */ /* 0x040fe20000400000 */
[----:B------:R-:W-:Y:S01]  /*0a00*/  FMUL R17, R0, R17 ;  /* 0x0000001100117220 */ /* 0x000fe20000400000 */
[----:B------:R-:W-:Y:S01]  /*0a10*/  FMUL R16, R16, R19 ;  /* 0x0000001310107220 */ /* 0x000fe20000400000 */
[----:B------:R-:W-:Y:S01]  /*0a20*/  FMUL R15, R0, R15 ;  /* 0x0000000f000f7220 */ /* 0x000fe20000400000 */
[----:B------:R-:W-:Y:S01]  /*0a30*/  FMUL R3, R20, R3 ;  /* 0x0000000314037220 */ /* 0x000fe20000400000 */
[----:B------:R-:W-:Y:S01]  /*0a40*/  FMUL R17, R12, R17 ;  /* 0x000000110c117220 */ /* 0x000fe20000400000 */
[----:B------:R-:W-:Y:S01]  /*0a50*/  @!P5 IMAD.MOV.U32 R2, RZ, RZ, R8 ;  /* 0x000000ffff02d224 */ /* 0x000fe200078e0008 */
[----:B------:R-:W-:Y:S01]  /*0a60*/  FMUL R18, R18, R15 ;  /* 0x0000000f12127220 */ /* 0x000fe20000400000 */
[----:B------:R-:W-:-:S02]  /*0a70*/  IADD3 R8, P1, R8, 0x10, RZ ;  /* 0x0000001008087810 */ /* 0x000fc40007f3e0ff */
[----:B------:R-:W-:Y:S02]  /*0a80*/  F2FP.BF16.PACK_AB R16, R17, R16 ;  /* 0x000000101110723e */ /* 0x000fe400000010ff */
[----:B------:R-:W-:Y:S01]  /*0a90*/  F2FP.BF16.PACK_AB R17, R18, R3 ;  /* 0x000000031211723e */ /* 0x000fe200000010ff */
[--C-:B------:R-:W-:Y:S02]  /*0aa0*/  @!P5 IMAD.MOV.U32 R3, RZ, RZ, R13.reuse ;  /* 0x000000ffff03d224 */ /* 0x100fe400078e000d */
[----:B------:R-:W-:-:S03]  /*0ab0*/  IMAD.X R13, RZ, RZ, R13, P1 ;  /* 0x000000ffff0d7224 */ /* 0x000fc600008e060d */
[----:B------:R0:W-:Y:S01]  /*0ac0*/  @!P5 STG.E.64 [R2.64], R16 ;  /* 0x000000100200d986 */ /* 0x0001e2000c101b06 */
[----:B------:R-:W-:Y:S05]  /*0ad0*/  @!P0 BRA `(.L_x_2) ;  /* 0xfffffd5000008947 */ /* 0x000fea000383ffff */
[----:B------:R-:W-:Y:S05]  /*0ae0*/  EXIT ;  /* 0x000000000000794d */ /* 0x000fea0003800000 */
.L_x_0:
[----:B0-----:R-:W-:Y:S01]  /*0af0*/  MOV R0, 0x0 ;  /* 0x0000000000007802 */ /* 0x001fe20000000f00 */
[----:B-----5:R-:W-:Y:S02]  /*0b00*/  IMAD.MOV.U32 R4, RZ, RZ, c[0x4][0x18] ;  /* 0x01000600ff047624 */ /* 0x020fe400078e00ff */
[----:B------:R-:W-:Y:S01]  /*0b10*/  IMAD.MOV.U32 R5, RZ, RZ, c[0x4][0x1c] ;  /* 0x01000700ff057624 */ /* 0x000fe200078e00ff */
[----:B------:R0:W1:Y:S01]  /*0b20*/  LDC.64 R2, c[0x4][R0] ;  /* 0x0100000000027b82 */ /* 0x0000620000000a00 */
[----:B------:R-:W-:Y:S02]  /*0b30*/  IMAD.MOV.U32 R6, RZ, RZ, c[0x4][0x10] ;  /* 0x01000400ff067624 */ /* 0x000fe400078e00ff */
[----:B------:R-:W-:Y:S02]  /*0b40*/  IMAD.MOV.U32 R7, RZ, RZ, c[0x4][0x14] ;  /* 0x01000500ff077624 */ /* 0x000fe400078e00ff */
[----:B------:R-:W-:-:S02]  /*0b50*/  IMAD.MOV.U32 R8, RZ, RZ, 0x29 ;  /* 0x00000029ff087424 */ /* 0x000fc400078e00ff */
[----:B------:R-:W-:Y:S02]  /*0b60*/  IMAD.MOV.U32 R10, RZ, RZ, c[0x4][0x8] ;  /* 0x01000200ff0a7624 */ /* 0x000fe400078e00ff */
[----:B------:R-:W-:Y:S02]  /*0b70*/  IMAD.MOV.U32 R11, RZ, RZ, c[0x4][0xc] ;  /* 0x01000300ff0b7624 */ /* 0x000fe400078e00ff */
[----:B0-----:R-:W-:Y:S02]  /*0b80*/  IMAD.MOV.U32 R12, RZ, RZ, 0x1 ;  /* 0x00000001ff0c7424 */ /* 0x001fe400078e00ff */
[----:B------:R-:W-:-:S03]  /*0b90*/  IMAD.MOV.U32 R13, RZ, RZ, RZ ;  /* 0x000000ffff0d7224 */ /* 0x000fc600078e00ff */
[----:B------:R-:W-:-:S04]  /*0ba0*/  LEPC R14 ;  /* 0x00000000000e734e */ /* 0x000fc80000000000 */
[----:B------:R-:W-:Y:S02]  /*0bb0*/  MOV R9, 0xc20 ;  /* 0x00000c2000097802 */ /* 0x000fe40000000f00 */
[----:B------:R-:W-:Y:S02]  /*0bc0*/  MOV R20, 0xba0 ;  /* 0x00000ba000147802 */ /* 0x000fe40000000f00 */
[----:B------:R-:W-:Y:S02]  /*0bd0*/  MOV R21, 0x0 ;  /* 0x0000000000157802 */ /* 0x000fe40000000f00 */
[----:B------:R-:W-:-:S02]  /*0be0*/  MOV R0, 0x0 ;  /* 0x0000000000007802 */ /* 0x000fc40000000f00 */
[----:B------:R-:W-:-:S04]  /*0bf0*/  IADD3 R20, P0, P1, -R20, R9, R14 ;  /* 0x0000000914147210 */ /* 0x000fc8000791e10e */
[----:B------:R-:W-:-:S04]  /*0c00*/  IADD3.X R21, ~R0, R21, R15, P0, P1 ;  /* 0x0000001500157210 */ /* 0x000fc800007e250f */
[----:B-1----:R-:W-:Y:S05]  /*0c10*/  CALL.ABS.NOINC R2 ;  /* 0x0000000002007343 */ /* 0x002fea0003c00000 */
.L_x_3:
[----:B------:R-:W-:-:S00]  /*0c20*/  BRA `(.L_x_3) ;  /* 0xfffffff000007947 */ /* 0x000fc0000383ffff */
[----:B------:R-:W-:-:S00]  /*0c30*/  NOP ;  /* 0x0000000000007918 */ /* 0x000fc00000000000 */
        /* <DEDUP_REMOVED lines=12> */
.L_x_4:


//--------------------- .nv.global.init           --------------------------
	.section	.nv.global.init,"aw",@progbits
.nv.global.init:
	.type		assertFunc_0,@object
	.size		assertFunc_0,(_$_str - assertFunc_0)
assertFunc_0:
        /*0000*/ 	.byte	0x75, 0x6e, 0x6b, 0x6e, 0x6f, 0x77, 0x6e, 0x00
	.type		_$_str,@object
	.size		_$_str,(assertMessage_0 - _$_str)
_$_str:
        /*0008*/ 	.byte	0x5f, 0x5f, 0x43, 0x55, 0x44, 0x41, 0x5f, 0x46, 0x54, 0x5a, 0x00
	.type		assertMessage_0,@object
	.size		assertMessage_0,(assertFile_0 - assertMessage_0)
assertMessage_0:
        /*0013*/ 	.byte	0x69, 0x6e, 0x64, 0x65, 0x78, 0x20, 0x6f, 0x75, 0x74, 0x20, 0x6f, 0x66, 0x20, 0x62, 0x6f, 0x75
        /*0023*/ 	.byte	0x6e, 0x64, 0x73, 0x3a, 0x20, 0x30, 0x20, 0x3c, 0x3d, 0x20, 0x74, 0x6d, 0x70, 0x34, 0x20, 0x3c
        /*0033*/ 	.byte	0x20, 0x33, 0x32, 0x31, 0x32, 0x38, 0x00
	.type		assertFile_0,@object
	.size		assertFile_0,(.L_1 - assertFile_0)
assertFile_0:
        /*003a*/ 	.byte	0x2f, 0x74, 0x6d, 0x70, 0x2f, 0x74, 0x6f, 0x72, 0x63, 0x68, 0x69, 0x6e, 0x64, 0x75, 0x63, 0x74
        /*004a*/ 	.byte	0x6f, 0x72, 0x5f, 0x72, 0x6f, 0x6f, 0x74, 0x2f, 0x69, 0x78, 0x2f, 0x63, 0x69, 0x78, 0x65, 0x6f
        /*005a*/ 	.byte	0x65, 0x64, 0x71, 0x69, 0x66, 0x64, 0x6a, 0x32, 0x65, 0x78, 0x67, 0x63, 0x79, 0x66, 0x76, 0x6b
        /*006a*/ 	.byte	0x75, 0x6a, 0x36, 0x62, 0x34, 0x6d, 0x71, 0x6c, 0x6c, 0x35, 0x61, 0x6c, 0x34, 0x6a, 0x6d, 0x63
        /*007a*/ 	.byte	0x63, 0x63, 0x66, 0x6d, 0x6a, 0x35, 0x6e, 0x32, 0x68, 0x6a, 0x62, 0x6e, 0x74, 0x37, 0x7a, 0x2e
        /*008a*/ 	.byte	0x70, 0x79, 0x00
.L_1:


//--------------------- SYMBOLS --------------------------

	.type		__assertfail,@function
